	.headerflags	@"EF_CUDA_TEXMODE_UNIFIED EF_CUDA_64BIT_ADDRESS EF_CUDA_ACCELERATORS EF_CUDA_SM90 EF_CUDA_VIRTUAL_SM(EF_CUDA_SM90)"
	.elftype	@"ET_EXEC"


//--------------------- .nv.info                  --------------------------
	.section	.nv.info,"",@"SHT_CUDA_INFO"
	.align	4


	//----- nvinfo : EIATTR_REGCOUNT
	.align		4
        /*0000*/ 	.byte	0x04, 0x2f
        /*0002*/ 	.short	(.L_3 - .L_2)
	.align		4
.L_2:
        /*0004*/ 	.word	index@(triton_poi_fused__native_batch_norm_legit_no_training_convolution_relu_1)
        /*0008*/ 	.word	0x0000001a


	//----- nvinfo : EIATTR_MIN_STACK_SIZE
	.align		4
.L_3:
        /*000c*/ 	.byte	0x04, 0x12
        /*000e*/ 	.short	(.L_5 - .L_4)
	.align		4
.L_4:
        /*0010*/ 	.word	index@(triton_poi_fused__native_batch_norm_legit_no_training_convolution_relu_1)
        /*0014*/ 	.word	0x00000000


	//----- nvinfo : EIATTR_FRAME_SIZE
	.align		4
.L_5:
        /*0018*/ 	.byte	0x04, 0x11
        /*001a*/ 	.short	(.L_7 - .L_6)
	.align		4
.L_6:
        /*001c*/ 	.word	index@(triton_poi_fused__native_batch_norm_legit_no_training_convolution_relu_1)
        /*0020*/ 	.word	0x00000000


	//----- nvinfo : EIATTR_MIN_STACK_SIZE
	.align		4
.L_7:
        /*0024*/ 	.byte	0x04, 0x12
        /*0026*/ 	.short	(.L_9 - .L_8)
	.align		4
.L_8:
        /*0028*/ 	.word	index@(triton_poi_fused__native_batch_norm_legit_no_training_convolution_relu_1)
        /*002c*/ 	.word	0x00000000
.L_9:


//--------------------- .nv.info.triton_poi_fused__native_batch_norm_legit_no_training_convolution_relu_1 --------------------------
	.section	.nv.info.triton_poi_fused__native_batch_norm_legit_no_training_convolution_relu_1,"",@"SHT_CUDA_INFO"
	.sectionflags	@""
	.align	4


	//----- nvinfo : EIATTR_CUDA_API_VERSION
	.align		4
        /*0000*/ 	.byte	0x04, 0x37
        /*0002*/ 	.short	(.L_11 - .L_10)
.L_10:
        /*0004*/ 	.word	0x0000007c


	//----- nvinfo : EIATTR_KPARAM_INFO
	.align		4
.L_11:
        /*0008*/ 	.byte	0x04, 0x17
        /*000a*/ 	.short	(.L_13 - .L_12)
.L_12:
        /*000c*/ 	.word	0x00000000
        /*0010*/ 	.short	0x0007
        /*0012*/ 	.short	0x0038
        /*0014*/ 	.byte	0x00, 0xf0, 0x11, 0x00


	//----- nvinfo : EIATTR_KPARAM_INFO
	.align		4
.L_13:
        /*0018*/ 	.byte	0x04, 0x17
        /*001a*/ 	.short	(.L_15 - .L_14)
.L_14:
        /*001c*/ 	.word	0x00000000
        /*0020*/ 	.short	0x0006
        /*0022*/ 	.short	0x0030
        /*0024*/ 	.byte	0x00, 0xf4, 0x21, 0x00


	//----- nvinfo : EIATTR_KPARAM_INFO
	.align		4
.L_15:
        /*0028*/ 	.byte	0x04, 0x17
        /*002a*/ 	.short	(.L_17 - .L_16)
.L_16:
        /*002c*/ 	.word	0x00000000
        /*0030*/ 	.short	0x0005
        /*0032*/ 	.short	0x0028
        /*0034*/ 	.byte	0x00, 0xf4, 0x21, 0x00


	//----- nvinfo : EIATTR_KPARAM_INFO
	.align		4
.L_17:
        /*0038*/ 	.byte	0x04, 0x17
        /*003a*/ 	.short	(.L_19 - .L_18)
.L_18:
        /*003c*/ 	.word	0x00000000
        /*0040*/ 	.short	0x0004
        /*0042*/ 	.short	0x0020
        /*0044*/ 	.byte	0x00, 0xf4, 0x21, 0x00


	//----- nvinfo : EIATTR_KPARAM_INFO
	.align		4
.L_19:
        /*0048*/ 	.byte	0x04, 0x17
        /*004a*/ 	.short	(.L_21 - .L_20)
.L_20:
        /*004c*/ 	.word	0x00000000
        /*0050*/ 	.short	0x0003
        /*0052*/ 	.short	0x0018
        /*0054*/ 	.byte	0x00, 0xf4, 0x21, 0x00


	//----- nvinfo : EIATTR_KPARAM_INFO
	.align		4
.L_21:
        /*0058*/ 	.byte	0x04, 0x17
        /*005a*/ 	.short	(.L_23 - .L_22)
.L_22:
        /*005c*/ 	.word	0x00000000
        /*0060*/ 	.short	0x0002
        /*0062*/ 	.short	0x0010
        /*0064*/ 	.byte	0x00, 0xf4, 0x21, 0x00


	//----- nvinfo : EIATTR_KPARAM_INFO
	.align		4
.L_23:
        /*0068*/ 	.byte	0x04, 0x17
        /*006a*/ 	.short	(.L_25 - .L_24)
.L_24:
        /*006c*/ 	.word	0x00000000
        /*0070*/ 	.short	0x0001
        /*0072*/ 	.short	0x0008
        /*0074*/ 	.byte	0x00, 0xf4, 0x21, 0x00


	//----- nvinfo : EIATTR_KPARAM_INFO
	.align		4
.L_25:
        /*0078*/ 	.byte	0x04, 0x17
        /*007a*/ 	.short	(.L_27 - .L_26)
.L_26:
        /*007c*/ 	.word	0x00000000
        /*0080*/ 	.short	0x0000
        /*0082*/ 	.short	0x0000
        /*0084*/ 	.byte	0x00, 0xf4, 0x21, 0x00


	//----- nvinfo : EIATTR_SPARSE_MMA_MASK
	.align		4
.L_27:
        /*0088*/ 	.byte	0x03, 0x50
        /*008a*/ 	.short	0x0000


	//----- nvinfo : EIATTR_MAXREG_COUNT
	.align		4
        /*008c*/ 	.byte	0x03, 0x1b
        /*008e*/ 	.short	0x00ff


	//----- nvinfo : EIATTR_EXIT_INSTR_OFFSETS
	.align		4
        /*0090*/ 	.byte	0x04, 0x1c
        /*0092*/ 	.short	(.L_29 - .L_28)


	//   ....[0]....
.L_28:
        /*0094*/ 	.word	0x00000500


	//   ....[1]....
        /*0098*/ 	.word	0x00000520


	//----- nvinfo : EIATTR_REQNTID
	.align		4
.L_29:
        /*009c*/ 	.byte	0x04, 0x10
        /*009e*/ 	.short	(.L_31 - .L_30)
.L_30:
        /*00a0*/ 	.word	0x00000080
        /*00a4*/ 	.word	0x00000001
        /*00a8*/ 	.word	0x00000001


	//----- nvinfo : EIATTR_CBANK_PARAM_SIZE
	.align		4
.L_31:
        /*00ac*/ 	.byte	0x03, 0x19
        /*00ae*/ 	.short	0x003c


	//----- nvinfo : EIATTR_PARAM_CBANK
	.align		4
        /*00b0*/ 	.byte	0x04, 0x0a
        /*00b2*/ 	.short	(.L_33 - .L_32)
	.align		4
.L_32:
        /*00b4*/ 	.word	index@(.nv.constant0.triton_poi_fused__native_batch_norm_legit_no_training_convolution_relu_1)
        /*00b8*/ 	.short	0x0210
        /*00ba*/ 	.short	0x003c


	//----- nvinfo : EIATTR_SW_WAR
	.align		4
.L_33:
        /*00bc*/ 	.byte	0x04, 0x36
        /*00be*/ 	.short	(.L_35 - .L_34)
.L_34:
        /*00c0*/ 	.word	0x00000008
.L_35:


//--------------------- .nv.callgraph             --------------------------
	.section	.nv.callgraph,"",@"SHT_CUDA_CALLGRAPH"
	.align	4
	.sectionentsize	8
	.align		4
        /*0000*/ 	.word	0x00000000
	.align		4
        /*0004*/ 	.word	0xffffffff
	.align		4
        /*0008*/ 	.word	0x00000000
	.align		4
        /*000c*/ 	.word	0xfffffffe
	.align		4
        /*0010*/ 	.word	0x00000000
	.align		4
        /*0014*/ 	.word	0xfffffffd
	.align		4
        /*0018*/ 	.word	0x00000000
	.align		4
        /*001c*/ 	.word	0xfffffffc


//--------------------- .nv.constant4             --------------------------
	.section	.nv.constant4,"a",@progbits
	.align	8
	.align		8
.nv.constant4:
        /*0000*/ 	.dword	_$_str
	.align		8
        /*0008*/ 	.dword	_$_str_$_2


//--------------------- .text.triton_poi_fused__native_batch_norm_legit_no_training_convolution_relu_1 --------------------------
	.section	.text.triton_poi_fused__native_batch_norm_legit_no_training_convolution_relu_1,"ax",@progbits
	.align	128
        .global         triton_poi_fused__native_batch_norm_legit_no_training_convolution_relu_1
        .type           triton_poi_fused__native_batch_norm_legit_no_training_convolution_relu_1,@function
        .size           triton_poi_fused__native_batch_norm_legit_no_training_convolution_relu_1,(.L_x_1 - triton_poi_fused__native_batch_norm_legit_no_training_convolution_relu_1)
        .other          triton_poi_fused__native_batch_norm_legit_no_training_convolution_relu_1,@"STO_CUDA_ENTRY STV_DEFAULT"
triton_poi_fused__native_batch_norm_legit_no_training_convolution_relu_1:
.text.triton_poi_fused__native_batch_norm_legit_no_training_convolution_relu_1:
[----:B------:R-:W0:Y:S01]  /*0000*/  LDC R1, c[0x0][0x28] ;  /* 0x00000a00ff017b82 */ /* 0x000e220000000800 */
[----:B------:R-:W1:Y:S01]  /*0010*/  S2R R0, SR_TID.X ;  /* 0x0000000000007919 */ /* 0x000e620000002100 */
[----:B------:R-:W-:Y:S01]  /*0020*/  CS2R R16, SRZ ;  /* 0x0000000000107805 */ /* 0x000fe2000001ff00 */
[----:B------:R-:W-:-:S05]  /*0030*/  ULDC.64 UR4, c[0x0][0x208] ;  /* 0x0000820000047ab9 */ /* 0x000fca0000000a00 */
[----:B------:R-:W2:Y:S01]  /*0040*/  LDC.64 R14, c[0x0][0x218] ;  /* 0x00008600ff0e7b82 */ /* 0x000ea20000000a00 */
[----:B------:R-:W3:Y:S07]  /*0050*/  S2R R5, SR_CTAID.X ;  /* 0x0000000000057919 */ /* 0x000eee0000002500 */
[----:B------:R-:W4:Y:S08]  /*0060*/  LDC.64 R22, c[0x0][0x210] ;  /* 0x00008400ff167b82 */ /* 0x000f300000000a00 */
[----:B------:R-:W5:Y:S08]  /*0070*/  LDC.64 R20, c[0x0][0x220] ;  /* 0x00008800ff147b82 */ /* 0x000f700000000a00 */
[----:B------:R-:W2:Y:S01]  /*0080*/  LDC.64 R8, c[0x0][0x230] ;  /* 0x00008c00ff087b82 */ /* 0x000ea20000000a00 */
[----:B-1----:R-:W-:-:S07]  /*0090*/  SHF.L.U32 R0, R0, 0x1, RZ ;  /* 0x0000000100007819 */ /* 0x002fce00000006ff */
[----:B------:R-:W1:Y:S01]  /*00a0*/  LDC.64 R6, c[0x0][0x238] ;  /* 0x00008e00ff067b82 */ /* 0x000e620000000a00 */
[----:B---3--:R-:W-:Y:S02]  /*00b0*/  SHF.R.S32.HI R3, RZ, 0x17, R5 ;  /* 0x00000017ff037819 */ /* 0x008fe40000011405 */
[----:B------:R-:W-:Y:S02]  /*00c0*/  LOP3.LUT R0, R0, 0xfe, RZ, 0xc0, !PT ;  /* 0x000000fe00007812 */ /* 0x000fe400078ec0ff */
[----:B------:R-:W-:Y:S02]  /*00d0*/  SGXT R3, R3, 0x1 ;  /* 0x000000010303781a */ /* 0x000fe40000000200 */
[----:B------:R-:W-:Y:S02]  /*00e0*/  LEA R0, R5, R0, 0x8 ;  /* 0x0000000005007211 */ /* 0x000fe400078e40ff */
[----:B------:R-:W3:Y:S02]  /*00f0*/  LDC.64 R4, c[0x0][0x228] ;  /* 0x00008a00ff047b82 */ /* 0x000ee40000000a00 */
[----:B------:R-:W-:-:S02]  /*0100*/  LEA.HI R3, R3, R0, RZ, 0x4 ;  /* 0x0000000003037211 */ /* 0x000fc400078f20ff */
[----:B------:R-:W-:Y:S02]  /*0110*/  ISETP.GE.AND P0, PT, R0, 0x100, PT ;  /* 0x000001000000780c */ /* 0x000fe40003f06270 */
[----:B------:R-:W-:-:S04]  /*0120*/  SHF.R.S32.HI R3, RZ, 0x4, R3 ;  /* 0x00000004ff037819 */ /* 0x000fc80000011403 */
[----:B------:R-:W-:-:S04]  /*0130*/  LEA.HI R2, R3, R3, RZ, 0x2 ;  /* 0x0000000303027211 */ /* 0x000fc800078f10ff */
[----:B------:R-:W-:-:S04]  /*0140*/  LOP3.LUT R2, R2, 0xfffffffc, RZ, 0xc0, !PT ;  /* 0xfffffffc02027812 */ /* 0x000fc800078ec0ff */
[----:B------:R-:W-:-:S05]  /*0150*/  IADD3 R19, R3, -R2, RZ ;  /* 0x8000000203137210 */ /* 0x000fca0007ffe0ff */
[----:B---3--:R-:W-:-:S05]  /*0160*/  IMAD.WIDE R4, R19, 0x4, R4 ;  /* 0x0000000413047825 */ /* 0x008fca00078e0204 */
[----:B------:R-:W3:Y:S04]  /*0170*/  @!P0 LDG.E.EL R16, desc[UR4][R4.64] ;  /* 0x0000000404108981 */ /* 0x000ee8000c2e1900 */
[----:B------:R4:W3:Y:S01]  /*0180*/  @!P0 LDG.E.EL R17, desc[UR4][R4.64] ;  /* 0x0000000404118981 */ /* 0x0008e2000c2e1900 */
[----:B------:R-:W-:Y:S02]  /*0190*/  CS2R R12, SRZ ;  /* 0x00000000000c7805 */ /* 0x000fe4000001ff00 */
[----:B------:R-:W-:Y:S02]  /*01a0*/  CS2R R10, SRZ ;  /* 0x00000000000a7805 */ /* 0x000fe4000001ff00 */
[----:B------:R-:W-:Y:S01]  /*01b0*/  CS2R R2, SRZ ;  /* 0x0000000000027805 */ /* 0x000fe2000001ff00 */
[----:B--2---:R-:W-:-:S05]  /*01c0*/  IMAD.WIDE R14, R19, 0x4, R14 ;  /* 0x00000004130e7825 */ /* 0x004fca00078e020e */
[----:B------:R-:W2:Y:S01]  /*01d0*/  @!P0 LDG.E.EL R13, desc[UR4][R14.64] ;  /* 0x000000040e0d8981 */ /* 0x000ea2000c2e1900 */
[----:B----4-:R-:W-:-:S03]  /*01e0*/  IMAD.WIDE R4, R0, 0x4, R22 ;  /* 0x0000000400047825 */ /* 0x010fc600078e0216 */
[----:B------:R-:W4:Y:S01]  /*01f0*/  @!P0 LDG.E.EL R10, desc[UR4][R14.64] ;  /* 0x000000040e0a8981 */ /* 0x000f22000c2e1900 */
[----:B-----5:R-:W-:-:S03]  /*0200*/  IMAD.WIDE R22, R19, 0x4, R20 ;  /* 0x0000000413167825 */ /* 0x020fc600078e0214 */
[----:B------:R-:W2:Y:S01]  /*0210*/  @!P0 LDG.E.64 R2, desc[UR4][R4.64] ;  /* 0x0000000404028981 */ /* 0x000ea2000c1e1b00 */
[C---:B0-----:R-:W-:Y:S01]  /*0220*/  IMAD.WIDE R8, R19.reuse, 0x4, R8 ;  /* 0x0000000413087825 */ /* 0x041fe200078e0208 */
[----:B------:R-:W-:Y:S02]  /*0230*/  CS2R R20, SRZ ;  /* 0x0000000000147805 */ /* 0x000fe4000001ff00 */
[----:B------:R-:W5:Y:S01]  /*0240*/  @!P0 LDG.E.EL R11, desc[UR4][R22.64] ;  /* 0x00000004160b8981 */ /* 0x000f62000c2e1900 */
[----:B-1----:R-:W-:Y:S01]  /*0250*/  IMAD.WIDE R6, R19, 0x4, R6 ;  /* 0x0000000413067825 */ /* 0x002fe200078e0206 */
[----:B------:R-:W-:Y:S02]  /*0260*/  CS2R R18, SRZ ;  /* 0x0000000000127805 */ /* 0x000fe4000001ff00 */
[----:B------:R-:W2:Y:S04]  /*0270*/  @!P0 LDG.E.EL R12, desc[UR4][R22.64] ;  /* 0x00000004160c8981 */ /* 0x000ea8000c2e1900 */
[----:B------:R-:W2:Y:S04]  /*0280*/  @!P0 LDG.E.EL R20, desc[UR4][R8.64] ;  /* 0x0000000408148981 */ /* 0x000ea8000c2e1900 */
[----:B------:R0:W2:Y:S04]  /*0290*/  @!P0 LDG.E.EL R21, desc[UR4][R8.64] ;  /* 0x0000000408158981 */ /* 0x0000a8000c2e1900 */
[----:B------:R-:W2:Y:S04]  /*02a0*/  @!P0 LDG.E.EL R19, desc[UR4][R6.64] ;  /* 0x0000000406138981 */ /* 0x000ea8000c2e1900 */
[----:B------:R1:W2:Y:S01]  /*02b0*/  @!P0 LDG.E.EL R18, desc[UR4][R6.64] ;  /* 0x0000000406128981 */ /* 0x0002a2000c2e1900 */
[----:B0-----:R-:W-:Y:S01]  /*02c0*/  HFMA2.MMA R8, -RZ, RZ, 1.625, 0 ;  /* 0x3e800000ff087435 */ /* 0x001fe200000001ff */
[----:B-1----:R-:W0:Y:S02]  /*02d0*/  LDC.64 R6, c[0x0][0x240] ;  /* 0x00009000ff067b82 */ /* 0x002e240000000a00 */
[----:B0-----:R-:W-:-:S04]  /*02e0*/  IMAD.WIDE R6, R0, 0x4, R6 ;  /* 0x0000000400067825 */ /* 0x001fc800078e0206 */
[----:B---3--:R-:W-:Y:S01]  /*02f0*/  FADD R16, R16, 9.9999997473787516356e-06 ;  /* 0x3727c5ac10107421 */ /* 0x008fe20000000000 */
[----:B------:R-:W-:-:S03]  /*0300*/  FADD R17, R17, 9.9999997473787516356e-06 ;  /* 0x3727c5ac11117421 */ /* 0x000fc60000000000 */
[----:B------:R-:W0:Y:S08]  /*0310*/  MUFU.SQRT R14, R16 ;  /* 0x00000010000e7308 */ /* 0x000e300000002000 */
[----:B------:R-:W1:Y:S01]  /*0320*/  MUFU.SQRT R15, R17 ;  /* 0x00000011000f7308 */ /* 0x000e620000002000 */
[C---:B0-----:R-:W-:Y:S02]  /*0330*/  FSETP.GT.AND P1, PT, R14.reuse, 8.50705917302346158658e+37, PT ;  /* 0x7e8000000e00780b */ /* 0x041fe40003f24000 */
[----:B------:R-:W-:-:S02]  /*0340*/  FSETP.GEU.AND P3, PT, R14, 1.175494350822287508e-38, PT ;  /* 0x008000000e00780b */ /* 0x000fc40003f6e000 */
[C---:B-1----:R-:W-:Y:S02]  /*0350*/  FSETP.GT.AND P2, PT, R15.reuse, 8.50705917302346158658e+37, PT ;  /* 0x7e8000000f00780b */ /* 0x042fe40003f44000 */
[----:B------:R-:W-:-:S07]  /*0360*/  FSETP.GEU.AND P4, PT, R15, 1.175494350822287508e-38, PT ;  /* 0x008000000f00780b */ /* 0x000fce0003f8e000 */
[----:B------:R-:W-:-:S04]  /*0370*/  @P1 FMUL R14, R14, 0.25 ;  /* 0x3e8000000e0e1820 */ /* 0x000fc80000400000 */
[----:B------:R-:W-:Y:S01]  /*0380*/  @!P3 FMUL R14, R14, 16777216 ;  /* 0x4b8000000e0eb820 */ /* 0x000fe20000400000 */
[----:B------:R-:W-:-:S04]  /*0390*/  @P2 FMUL R15, R15, 0.25 ;  /* 0x3e8000000f0f2820 */ /* 0x000fc80000400000 */
[----:B------:R-:W-:Y:S01]  /*03a0*/  @!P4 FMUL R15, R15, 16777216 ;  /* 0x4b8000000f0fc820 */ /* 0x000fe20000400000 */
[----:B------:R-:W0:Y:S01]  /*03b0*/  MUFU.RCP R14, R14 ;  /* 0x0000000e000e7308 */ /* 0x000e220000001000 */
[----:B------:R-:W-:-:S07]  /*03c0*/  FSEL R9, R8, 1, P1 ;  /* 0x3f80000008097808 */ /* 0x000fce0000800000 */
[----:B------:R-:W1:Y:S01]  /*03d0*/  MUFU.RCP R15, R15 ;  /* 0x0000000f000f7308 */ /* 0x000e620000001000 */
[----:B------:R-:W-:Y:S01]  /*03e0*/  FSEL R8, R8, 1, P2 ;  /* 0x3f80000008087808 */ /* 0x000fe20001000000 */
[----:B------:R-:W-:Y:S01]  /*03f0*/  @!P3 FMUL R9, R9, 16777216 ;  /* 0x4b8000000909b820 */ /* 0x000fe20000400000 */
[----:B--2---:R-:W-:Y:S01]  /*0400*/  FADD R2, R13, R2 ;  /* 0x000000020d027221 */ /* 0x004fe20000000000 */
[----:B----4-:R-:W-:Y:S02]  /*0410*/  FADD R3, R10, R3 ;  /* 0x000000030a037221 */ /* 0x010fe40000000000 */
[----:B------:R-:W-:Y:S01]  /*0420*/  @!P4 FMUL R8, R8, 16777216 ;  /* 0x4b8000000808c820 */ /* 0x000fe20000400000 */
[----:B0-----:R-:W-:Y:S01]  /*0430*/  FMUL R14, R14, R9 ;  /* 0x000000090e0e7220 */ /* 0x001fe20000400000 */
[----:B-----5:R-:W-:Y:S01]  /*0440*/  FADD R11, R2, -R11 ;  /* 0x8000000b020b7221 */ /* 0x020fe20000000000 */
[----:B------:R-:W-:Y:S01]  /*0450*/  FADD R12, R3, -R12 ;  /* 0x8000000c030c7221 */ /* 0x000fe20000000000 */
[----:B-1----:R-:W-:-:S02]  /*0460*/  FMUL R9, R15, R8 ;  /* 0x000000080f097220 */ /* 0x002fc40000400000 */
[----:B------:R-:W-:Y:S02]  /*0470*/  FMUL R14, R11, R14 ;  /* 0x0000000e0b0e7220 */ /* 0x000fe40000400000 */
[----:B------:R-:W-:Y:S02]  /*0480*/  FMUL R9, R12, R9 ;  /* 0x000000090c097220 */ /* 0x000fe40000400000 */
[----:B------:R-:W-:Y:S02]  /*0490*/  FFMA R14, R14, R20, R19 ;  /* 0x000000140e0e7223 */ /* 0x000fe40000000013 */
[----:B------:R-:W-:Y:S01]  /*04a0*/  FFMA R9, R9, R21, R18 ;  /* 0x0000001509097223 */ /* 0x000fe20000000012 */
[----:B------:R0:W-:Y:S02]  /*04b0*/  @!P0 STG.E.64 desc[UR4][R4.64], R2 ;  /* 0x0000000204008986 */ /* 0x0001e4000c101b04 */
[----:B------:R-:W-:Y:S02]  /*04c0*/  FSETP.GEU.AND P1, PT, R14, RZ, PT ;  /* 0x000000ff0e00720b */ /* 0x000fe40003f2e000 */
[----:B------:R-:W-:-:S02]  /*04d0*/  FSETP.GEU.AND P2, PT, R9, RZ, PT ;  /* 0x000000ff0900720b */ /* 0x000fc40003f4e000 */
[----:B------:R-:W-:Y:S02]  /*04e0*/  FSEL R8, R14, RZ, P1 ;  /* 0x000000ff0e087208 */ /* 0x000fe40000800000 */
[----:B------:R-:W-:Y:S01]  /*04f0*/  FSEL R9, R9, RZ, P2 ;  /* 0x000000ff09097208 */ /* 0x000fe20001000000 */
[----:B0-----:R-:W-:Y:S08]  /*0500*/  @P0 EXIT ;  /* 0x000000000000094d */ /* 0x001ff00003800000 */
[----:B------:R-:W-:Y:S01]  /*0510*/  STG.E.64 desc[UR4][R6.64], R8 ;  /* 0x0000000806007986 */ /* 0x000fe2000c101b04 */
[----:B------:R-:W-:Y:S05]  /*0520*/  EXIT ;  /* 0x000000000000794d */ /* 0x000fea0003800000 */
.L_x_0:
[----:B------:R-:W-:-:S00]  /*0530*/  BRA `(.L_x_0) ;  /* 0xfffffffc00fc7947 */ /* 0x000fc0000383ffff */
[----:B------:R-:W-:-:S00]  /*0540*/  NOP ;  /* 0x0000000000007918 */ /* 0x000fc00000000000 */
        /* <DEDUP_REMOVED lines=11> */
.L_x_1:


//--------------------- .nv.global.init           --------------------------
	.section	.nv.global.init,"aw",@progbits
.nv.global.init:
	.type		_$_str,@object
	.size		_$_str,(_$_str_$_2 - _$_str)
_$_str:
        /*0000*/ 	.byte	0x5f, 0x5f, 0x43, 0x55, 0x44, 0x41, 0x5f, 0x46, 0x54, 0x5a, 0x00
	.type		_$_str_$_2,@object
	.size		_$_str_$_2,(.L_1 - _$_str_$_2)
_$_str_$_2:
        /*000b*/ 	.byte	0x5f, 0x5f, 0x43, 0x55, 0x44, 0x41, 0x5f, 0x50, 0x52, 0x45, 0x43, 0x5f, 0x53, 0x51, 0x52, 0x54
        /*001b*/ 	.byte	0x00
.L_1:


//--------------------- .nv.constant0.triton_poi_fused__native_batch_norm_legit_no_training_convolution_relu_1 --------------------------
	.section	.nv.constant0.triton_poi_fused__native_batch_norm_legit_no_training_convolution_relu_1,"a",@progbits
	.sectionflags	@""
	.align	4
.nv.constant0.triton_poi_fused__native_batch_norm_legit_no_training_convolution_relu_1:
	.zero		588
